	.headerflags	@"EF_CUDA_TEXMODE_UNIFIED EF_CUDA_64BIT_ADDRESS EF_CUDA_ACCELERATORS EF_CUDA_SM90 EF_CUDA_VIRTUAL_SM(EF_CUDA_SM90)"
	.elftype	@"ET_EXEC"


//--------------------- .nv.info                  --------------------------
	.section	.nv.info,"",@"SHT_CUDA_INFO"
	.align	4


	//----- nvinfo : EIATTR_REGCOUNT
	.align		4
        /*0000*/ 	.byte	0x04, 0x2f
        /*0002*/ 	.short	(.L_1 - .L_0)
	.align		4
.L_0:
        /*0004*/ 	.word	index@(triton_per_fused_add_mean_mul_pow_sub_2)
        /*0008*/ 	.word	0x00000014


	//----- nvinfo : EIATTR_MIN_STACK_SIZE
	.align		4
.L_1:
        /*000c*/ 	.byte	0x04, 0x12
        /*000e*/ 	.short	(.L_3 - .L_2)
	.align		4
.L_2:
        /*0010*/ 	.word	index@(triton_per_fused_add_mean_mul_pow_sub_2)
        /*0014*/ 	.word	0x00000000


	//----- nvinfo : EIATTR_FRAME_SIZE
	.align		4
.L_3:
        /*0018*/ 	.byte	0x04, 0x11
        /*001a*/ 	.short	(.L_5 - .L_4)
	.align		4
.L_4:
        /*001c*/ 	.word	index@(triton_per_fused_add_mean_mul_pow_sub_2)
        /*0020*/ 	.word	0x00000000


	//----- nvinfo : EIATTR_MIN_STACK_SIZE
	.align		4
.L_5:
        /*0024*/ 	.byte	0x04, 0x12
        /*0026*/ 	.short	(.L_7 - .L_6)
	.align		4
.L_6:
        /*0028*/ 	.word	index@(triton_per_fused_add_mean_mul_pow_sub_2)
        /*002c*/ 	.word	0x00000000
.L_7:


//--------------------- .nv.info.triton_per_fused_add_mean_mul_pow_sub_2 --------------------------
	.section	.nv.info.triton_per_fused_add_mean_mul_pow_sub_2,"",@"SHT_CUDA_INFO"
	.sectionflags	@""
	.align	4


	//----- nvinfo : EIATTR_CUDA_API_VERSION
	.align		4
        /*0000*/ 	.byte	0x04, 0x37
        /*0002*/ 	.short	(.L_9 - .L_8)
.L_8:
        /*0004*/ 	.word	0x0000007c


	//----- nvinfo : EIATTR_KPARAM_INFO
	.align		4
.L_9:
        /*0008*/ 	.byte	0x04, 0x17
        /*000a*/ 	.short	(.L_11 - .L_10)
.L_10:
        /*000c*/ 	.word	0x00000000
        /*0010*/ 	.short	0x0004
        /*0012*/ 	.short	0x0020
        /*0014*/ 	.byte	0x00, 0xf0, 0x11, 0x00


	//----- nvinfo : EIATTR_KPARAM_INFO
	.align		4
.L_11:
        /*0018*/ 	.byte	0x04, 0x17
        /*001a*/ 	.short	(.L_13 - .L_12)
.L_12:
        /*001c*/ 	.word	0x00000000
        /*0020*/ 	.short	0x0003
        /*0022*/ 	.short	0x0018
        /*0024*/ 	.byte	0x00, 0xf4, 0x21, 0x00


	//----- nvinfo : EIATTR_KPARAM_INFO
	.align		4
.L_13:
        /*0028*/ 	.byte	0x04, 0x17
        /*002a*/ 	.short	(.L_15 - .L_14)
.L_14:
        /*002c*/ 	.word	0x00000000
        /*0030*/ 	.short	0x0002
        /*0032*/ 	.short	0x0010
        /*0034*/ 	.byte	0x00, 0xf4, 0x21, 0x00


	//----- nvinfo : EIATTR_KPARAM_INFO
	.align		4
.L_15:
        /*0038*/ 	.byte	0x04, 0x17
        /*003a*/ 	.short	(.L_17 - .L_16)
.L_16:
        /*003c*/ 	.word	0x00000000
        /*0040*/ 	.short	0x0001
        /*0042*/ 	.short	0x0008
        /*0044*/ 	.byte	0x00, 0xf4, 0x21, 0x00


	//----- nvinfo : EIATTR_KPARAM_INFO
	.align		4
.L_17:
        /*0048*/ 	.byte	0x04, 0x17
        /*004a*/ 	.short	(.L_19 - .L_18)
.L_18:
        /*004c*/ 	.word	0x00000000
        /*0050*/ 	.short	0x0000
        /*0052*/ 	.short	0x0000
        /*0054*/ 	.byte	0x00, 0xf4, 0x21, 0x00


	//----- nvinfo : EIATTR_SPARSE_MMA_MASK
	.align		4
.L_19:
        /*0058*/ 	.byte	0x03, 0x50
        /*005a*/ 	.short	0x0000


	//----- nvinfo : EIATTR_MAXREG_COUNT
	.align		4
        /*005c*/ 	.byte	0x03, 0x1b
        /*005e*/ 	.short	0x00ff


	//----- nvinfo : EIATTR_COOP_GROUP_MASK_REGIDS
	.align		4
        /*0060*/ 	.byte	0x04, 0x29
        /*0062*/ 	.short	(.L_21 - .L_20)


	//   ....[0]....
.L_20:
        /*0064*/ 	.word	0xffffffff


	//   ....[1]....
        /*0068*/ 	.word	0xffffffff


	//   ....[2]....
        /*006c*/ 	.word	0xffffffff


	//   ....[3]....
        /*0070*/ 	.word	0xffffffff


	//   ....[4]....
        /*0074*/ 	.word	0xffffffff


	//   ....[5]....
        /*0078*/ 	.word	0xffffffff


	//   ....[6]....
        /*007c*/ 	.word	0xffffffff


	//   ....[7]....
        /*0080*/ 	.word	0xffffffff


	//   ....[8]....
        /*0084*/ 	.word	0xffffffff


	//   ....[9]....
        /*0088*/ 	.word	0xffffffff


	//   ....[10]....
        /*008c*/ 	.word	0xffffffff


	//   ....[11]....
        /*0090*/ 	.word	0xffffffff


	//   ....[12]....
        /*0094*/ 	.word	0xffffffff


	//   ....[13]....
        /*0098*/ 	.word	0xffffffff


	//   ....[14]....
        /*009c*/ 	.word	0xffffffff


	//   ....[15]....
        /*00a0*/ 	.word	0xffffffff


	//   ....[16]....
        /*00a4*/ 	.word	0xffffffff


	//   ....[17]....
        /*00a8*/ 	.word	0xffffffff


	//----- nvinfo : EIATTR_COOP_GROUP_INSTR_OFFSETS
	.align		4
.L_21:
        /*00ac*/ 	.byte	0x04, 0x28
        /*00ae*/ 	.short	(.L_23 - .L_22)


	//   ....[0]....
.L_22:
        /*00b0*/ 	.word	0x00000130


	//   ....[1]....
        /*00b4*/ 	.word	0x00000150


	//   ....[2]....
        /*00b8*/ 	.word	0x00000170


	//   ....[3]....
        /*00bc*/ 	.word	0x00000190


	//   ....[4]....
        /*00c0*/ 	.word	0x000001c0


	//   ....[5]....
        /*00c4*/ 	.word	0x000001e0


	//   ....[6]....
        /*00c8*/ 	.word	0x00000200


	//   ....[7]....
        /*00cc*/ 	.word	0x00000220


	//   ....[8]....
        /*00d0*/ 	.word	0x00000260


	//   ....[9]....
        /*00d4*/ 	.word	0x00000290


	//   ....[10]....
        /*00d8*/ 	.word	0x000002b0


	//   ....[11]....
        /*00dc*/ 	.word	0x00000310


	//   ....[12]....
        /*00e0*/ 	.word	0x00000350


	//   ....[13]....
        /*00e4*/ 	.word	0x00000360


	//   ....[14]....
        /*00e8*/ 	.word	0x00000380


	//   ....[15]....
        /*00ec*/ 	.word	0x000003e0


	//   ....[16]....
        /*00f0*/ 	.word	0x00000450


	//   ....[17]....
        /*00f4*/ 	.word	0x000004e0


	//----- nvinfo : EIATTR_EXIT_INSTR_OFFSETS
	.align		4
.L_23:
        /*00f8*/ 	.byte	0x04, 0x1c
        /*00fa*/ 	.short	(.L_25 - .L_24)


	//   ....[0]....
.L_24:
        /*00fc*/ 	.word	0x00000550


	//   ....[1]....
        /*0100*/ 	.word	0x000005c0


	//----- nvinfo : EIATTR_REQNTID
	.align		4
.L_25:
        /*0104*/ 	.byte	0x04, 0x10
        /*0106*/ 	.short	(.L_27 - .L_26)
.L_26:
        /*0108*/ 	.word	0x00000040
        /*010c*/ 	.word	0x00000001
        /*0110*/ 	.word	0x00000001


	//----- nvinfo : EIATTR_CBANK_PARAM_SIZE
	.align		4
.L_27:
        /*0114*/ 	.byte	0x03, 0x19
        /*0116*/ 	.short	0x0024


	//----- nvinfo : EIATTR_PARAM_CBANK
	.align		4
        /*0118*/ 	.byte	0x04, 0x0a
        /*011a*/ 	.short	(.L_29 - .L_28)
	.align		4
.L_28:
        /*011c*/ 	.word	index@(.nv.constant0.triton_per_fused_add_mean_mul_pow_sub_2)
        /*0120*/ 	.short	0x0210
        /*0122*/ 	.short	0x0024


	//----- nvinfo : EIATTR_SW_WAR
	.align		4
.L_29:
        /*0124*/ 	.byte	0x04, 0x36
        /*0126*/ 	.short	(.L_31 - .L_30)
.L_30:
        /*0128*/ 	.word	0x00000008
.L_31:


//--------------------- .nv.callgraph             --------------------------
	.section	.nv.callgraph,"",@"SHT_CUDA_CALLGRAPH"
	.align	4
	.sectionentsize	8
	.align		4
        /*0000*/ 	.word	0x00000000
	.align		4
        /*0004*/ 	.word	0xffffffff
	.align		4
        /*0008*/ 	.word	0x00000000
	.align		4
        /*000c*/ 	.word	0xfffffffe
	.align		4
        /*0010*/ 	.word	0x00000000
	.align		4
        /*0014*/ 	.word	0xfffffffd
	.align		4
        /*0018*/ 	.word	0x00000000
	.align		4
        /*001c*/ 	.word	0xfffffffc


//--------------------- .text.triton_per_fused_add_mean_mul_pow_sub_2 --------------------------
	.section	.text.triton_per_fused_add_mean_mul_pow_sub_2,"ax",@progbits
	.sectionflags	@"SHF_BARRIERS=1"
	.align	128
        .global         triton_per_fused_add_mean_mul_pow_sub_2
        .type           triton_per_fused_add_mean_mul_pow_sub_2,@function
        .size           triton_per_fused_add_mean_mul_pow_sub_2,(.L_x_1 - triton_per_fused_add_mean_mul_pow_sub_2)
        .other          triton_per_fused_add_mean_mul_pow_sub_2,@"STO_CUDA_ENTRY STV_DEFAULT"
triton_per_fused_add_mean_mul_pow_sub_2:
.text.triton_per_fused_add_mean_mul_pow_sub_2:
[----:B------:R-:W0:Y:S02]  /*0000*/  LDC R1, c[0x0][0x28] ;  /* 0x00000a00ff017b82 */ /* 0x000e240000000800 */
[----:B------:R-:W1:Y:S01]  /*0010*/  S2R R15, SR_TID.X ;  /* 0x00000000000f7919 */ /* 0x000e620000002100 */
[----:B------:R-:W2:Y:S01]  /*0020*/  LDC.64 R6, c[0x0][0x218] ;  /* 0x00008600ff067b82 */ /* 0x000ea20000000a00 */
[----:B------:R-:W-:-:S07]  /*0030*/  ULDC.64 UR6, c[0x0][0x208] ;  /* 0x0000820000067ab9 */ /* 0x000fce0000000a00 */
[----:B------:R-:W3:Y:S08]  /*0040*/  LDC.64 R8, c[0x0][0x220] ;  /* 0x00008800ff087b82 */ /* 0x000ef00000000a00 */
[----:B------:R-:W4:Y:S01]  /*0050*/  LDC.64 R10, c[0x0][0x228] ;  /* 0x00008a00ff0a7b82 */ /* 0x000f220000000a00 */
[----:B-1----:R-:W-:-:S05]  /*0060*/  LOP3.LUT R0, R15, 0x3f, RZ, 0xc0, !PT ;  /* 0x0000003f0f007812 */ /* 0x002fca00078ec0ff */
[----:B--2---:R-:W-:-:S06]  /*0070*/  IMAD.WIDE.U32 R6, R0, 0x4, R6 ;  /* 0x0000000400067825 */ /* 0x004fcc00078e0006 */
[----:B------:R-:W2:Y:S01]  /*0080*/  LDG.E R6, desc[UR6][R6.64] ;  /* 0x0000000606067981 */ /* 0x000ea2000c1e1900 */
[----:B---3--:R-:W-:-:S06]  /*0090*/  IMAD.WIDE.U32 R8, R0, 0x4, R8 ;  /* 0x0000000400087825 */ /* 0x008fcc00078e0008 */
[----:B------:R-:W3:Y:S01]  /*00a0*/  LDG.E R8, desc[UR6][R8.64] ;  /* 0x0000000608087981 */ /* 0x000ee2000c1e1900 */
[----:B----4-:R-:W-:-:S05]  /*00b0*/  IMAD.WIDE.U32 R10, R0, 0x4, R10 ;  /* 0x00000004000a7825 */ /* 0x010fca00078e000a */
[----:B------:R1:W4:Y:S01]  /*00c0*/  LDG.E R5, desc[UR6][R10.64] ;  /* 0x000000060a057981 */ /* 0x000322000c1e1900 */
[----:B------:R-:W5:Y:S01]  /*00d0*/  S2UR UR5, SR_CgaCtaId ;  /* 0x00000000000579c3 */ /* 0x000f620000008800 */
[C---:B------:R-:W-:Y:S01]  /*00e0*/  LOP3.LUT P1, RZ, R15.reuse, 0x1f, RZ, 0xc0, !PT ;  /* 0x0000001f0fff7812 */ /* 0x040fe2000782c0ff */
[----:B------:R-:W-:Y:S01]  /*00f0*/  UMOV UR4, 0x400 ;  /* 0x0000040000047882 */ /* 0x000fe20000000000 */
[----:B------:R-:W-:Y:S01]  /*0100*/  ISETP.GE.AND P2, PT, R15, 0x2, PT ;  /* 0x000000020f00780c */ /* 0x000fe20003f46270 */
[----:B-----5:R-:W-:Y:S01]  /*0110*/  UPRMT UR4, UR5, 0x654, UR4 ;  /* 0x0000065405047896 */ /* 0x020fe20008000004 */
[----:B--2---:R-:W-:-:S05]  /*0120*/  FMUL R12, R6, R6 ;  /* 0x00000006060c7220 */ /* 0x004fca0000400000 */
[----:B------:R-:W2:Y:S01]  /*0130*/  SHFL.BFLY PT, R13, R12, 0x10, 0x1f ;  /* 0x0e001f000c0d7f89 */ /* 0x000ea200000e0000 */
[----:B---3--:R-:W-:-:S05]  /*0140*/  FMUL R16, R8, R8 ;  /* 0x0000000808107220 */ /* 0x008fca0000400000 */
[----:B------:R-:W1:Y:S01]  /*0150*/  SHFL.BFLY PT, R9, R16, 0x10, 0x1f ;  /* 0x0e001f0010097f89 */ /* 0x000e6200000e0000 */
[----:B--2---:R-:W-:-:S05]  /*0160*/  FFMA R13, R6, R6, R13 ;  /* 0x00000006060d7223 */ /* 0x004fca000000000d */
[----:B------:R-:W2:Y:S01]  /*0170*/  SHFL.BFLY PT, R14, R13, 0x8, 0x1f ;  /* 0x0d001f000d0e7f89 */ /* 0x000ea200000e0000 */
[----:B-1----:R-:W-:-:S05]  /*0180*/  FFMA R10, R8, R8, R9 ;  /* 0x00000008080a7223 */ /* 0x002fca0000000009 */
[----:B------:R-:W1:Y:S01]  /*0190*/  SHFL.BFLY PT, R11, R10, 0x8, 0x1f ;  /* 0x0d001f000a0b7f89 */ /* 0x000e6200000e0000 */
[----:B--2---:R-:W-:Y:S01]  /*01a0*/  FADD R14, R13, R14 ;  /* 0x0000000e0d0e7221 */ /* 0x004fe20000000000 */
[----:B----4-:R-:W-:-:S04]  /*01b0*/  FMUL R13, R5, R5 ;  /* 0x00000005050d7220 */ /* 0x010fc80000400000 */
[----:B------:R-:W2:Y:S01]  /*01c0*/  SHFL.BFLY PT, R7, R14, 0x4, 0x1f ;  /* 0x0c801f000e077f89 */ /* 0x000ea200000e0000 */
[----:B-1----:R-:W-:-:S05]  /*01d0*/  FADD R11, R10, R11 ;  /* 0x0000000b0a0b7221 */ /* 0x002fca0000000000 */
[----:B------:R-:W1:Y:S01]  /*01e0*/  SHFL.BFLY PT, R12, R11, 0x4, 0x1f ;  /* 0x0c801f000b0c7f89 */ /* 0x000e6200000e0000 */
[----:B--2---:R-:W-:-:S05]  /*01f0*/  FADD R7, R14, R7 ;  /* 0x000000070e077221 */ /* 0x004fca0000000000 */
[----:B------:R-:W2:Y:S01]  /*0200*/  SHFL.BFLY PT, R6, R7, 0x2, 0x1f ;  /* 0x0c401f0007067f89 */ /* 0x000ea200000e0000 */
[----:B-1----:R-:W-:-:S05]  /*0210*/  FADD R12, R11, R12 ;  /* 0x0000000c0b0c7221 */ /* 0x002fca0000000000 */
[----:B------:R-:W1:Y:S01]  /*0220*/  SHFL.BFLY PT, R11, R12, 0x2, 0x1f ;  /* 0x0c401f000c0b7f89 */ /* 0x000e6200000e0000 */
[----:B--2---:R-:W-:Y:S01]  /*0230*/  FADD R8, R7, R6 ;  /* 0x0000000607087221 */ /* 0x004fe20000000000 */
[----:B------:R-:W-:Y:S02]  /*0240*/  SHF.R.U32.HI R6, RZ, 0x3, R15 ;  /* 0x00000003ff067819 */ /* 0x000fe4000001160f */
[----:B------:R-:W-:Y:S02]  /*0250*/  LEA R7, R15, UR4, 0x2 ;  /* 0x000000040f077c11 */ /* 0x000fe4000f8e10ff */
[----:B------:R-:W2:Y:S01]  /*0260*/  SHFL.BFLY PT, R9, R8, 0x1, 0x1f ;  /* 0x0c201f0008097f89 */ /* 0x000ea200000e0000 */
[----:B------:R-:W-:Y:S01]  /*0270*/  LOP3.LUT R6, R6, 0x4, RZ, 0xc0, !PT ;  /* 0x0000000406067812 */ /* 0x000fe200078ec0ff */
[----:B-1----:R-:W-:-:S05]  /*0280*/  FADD R11, R12, R11 ;  /* 0x0000000b0c0b7221 */ /* 0x002fca0000000000 */
[----:B------:R-:W-:Y:S01]  /*0290*/  SHFL.BFLY PT, R10, R11, 0x1, 0x1f ;  /* 0x0c201f000b0a7f89 */ /* 0x000fe200000e0000 */
[----:B--2---:R-:W-:-:S03]  /*02a0*/  FADD R9, R8, R9 ;  /* 0x0000000908097221 */ /* 0x004fc60000000000 */
[----:B------:R-:W1:Y:S04]  /*02b0*/  SHFL.BFLY PT, R8, R13, 0x10, 0x1f ;  /* 0x0e001f000d087f89 */ /* 0x000e6800000e0000 */
[----:B------:R-:W-:Y:S01]  /*02c0*/  @!P1 STS [R6+UR4], R9 ;  /* 0x0000000906009988 */ /* 0x000fe20008000804 */
[----:B------:R-:W-:Y:S01]  /*02d0*/  BAR.SYNC.DEFER_BLOCKING 0x0 ;  /* 0x0000000000007b1d */ /* 0x000fe20000010000 */
[----:B-1----:R-:W-:Y:S01]  /*02e0*/  FFMA R14, R5, R5, R8 ;  /* 0x00000005050e7223 */ /* 0x002fe20000000008 */
[----:B------:R-:W-:-:S04]  /*02f0*/  LOP3.LUT R8, R15, 0x1, RZ, 0xc0, !PT ;  /* 0x000000010f087812 */ /* 0x000fc800078ec0ff */
[----:B------:R-:W-:Y:S01]  /*0300*/  ISETP.NE.U32.AND P0, PT, R8, 0x1, PT ;  /* 0x000000010800780c */ /* 0x000fe20003f05070 */
[----:B------:R-:W1:Y:S03]  /*0310*/  SHFL.BFLY PT, R17, R14, 0x8, 0x1f ;  /* 0x0d001f000e117f89 */ /* 0x000e6600000e0000 */
[----:B------:R-:W-:Y:S01]  /*0320*/  ISETP.LT.AND P0, PT, R15, 0x2, P0 ;  /* 0x000000020f00780c */ /* 0x000fe20000701270 */
[----:B------:R-:W2:Y:S01]  /*0330*/  @!P2 LDS R4, [R7] ;  /* 0x000000000704a984 */ /* 0x000ea20000000800 */
[----:B-1----:R-:W-:-:S05]  /*0340*/  FADD R17, R14, R17 ;  /* 0x000000110e117221 */ /* 0x002fca0000000000 */
[----:B------:R-:W1:Y:S04]  /*0350*/  SHFL.BFLY PT, R16, R17, 0x4, 0x1f ;  /* 0x0c801f0011107f89 */ /* 0x000e6800000e0000 */
[----:B--2---:R-:W2:Y:S01]  /*0360*/  SHFL.BFLY PT, R5, R4, 0x1, 0x1f ;  /* 0x0c201f0004057f89 */ /* 0x004ea200000e0000 */
[----:B-1----:R-:W-:-:S05]  /*0370*/  FADD R16, R17, R16 ;  /* 0x0000001011107221 */ /* 0x002fca0000000000 */
[----:B------:R-:W1:Y:S01]  /*0380*/  SHFL.BFLY PT, R9, R16, 0x2, 0x1f ;  /* 0x0c401f0010097f89 */ /* 0x000e6200000e0000 */
[----:B--2---:R-:W-:Y:S01]  /*0390*/  FADD R8, R4, R5 ;  /* 0x0000000504087221 */ /* 0x004fe20000000000 */
[----:B------:R-:W-:-:S04]  /*03a0*/  FADD R5, R11, R10 ;  /* 0x0000000a0b057221 */ /* 0x000fc80000000000 */
[----:B------:R-:W-:Y:S01]  /*03b0*/  @P0 STS [R7], R8 ;  /* 0x0000000807000388 */ /* 0x000fe20000000800 */
[----:B------:R-:W-:Y:S01]  /*03c0*/  BAR.SYNC.DEFER_BLOCKING 0x0 ;  /* 0x0000000000007b1d */ /* 0x000fe20000010000 */
[----:B-1----:R-:W-:-:S05]  /*03d0*/  FADD R9, R16, R9 ;  /* 0x0000000910097221 */ /* 0x002fca0000000000 */
[----:B------:R-:W1:Y:S04]  /*03e0*/  SHFL.BFLY PT, R8, R9, 0x1, 0x1f ;  /* 0x0c201f0009087f89 */ /* 0x000e6800000e0000 */
[----:B------:R-:W-:Y:S01]  /*03f0*/  LDS R4, [UR4] ;  /* 0x00000004ff047984 */ /* 0x000fe20008000800 */
[----:B------:R-:W-:Y:S01]  /*0400*/  BAR.SYNC.DEFER_BLOCKING 0x0 ;  /* 0x0000000000007b1d */ /* 0x000fe20000010000 */
[----:B-1----:R-:W-:-:S05]  /*0410*/  FADD R11, R9, R8 ;  /* 0x00000008090b7221 */ /* 0x002fca0000000000 */
[----:B------:R-:W-:Y:S02]  /*0420*/  @!P1 STS [R6+UR4], R5 ;  /* 0x0000000506009988 */ /* 0x000fe40008000804 */
[----:B------:R-:W-:Y:S06]  /*0430*/  BAR.SYNC.DEFER_BLOCKING 0x0 ;  /* 0x0000000000007b1d */ /* 0x000fec0000010000 */
[----:B------:R-:W1:Y:S04]  /*0440*/  @!P2 LDS R3, [R7] ;  /* 0x000000000703a984 */ /* 0x000e680000000800 */
[----:B-1----:R-:W1:Y:S02]  /*0450*/  SHFL.BFLY PT, R10, R3, 0x1, 0x1f ;  /* 0x0c201f00030a7f89 */ /* 0x002e6400000e0000 */
[----:B-1----:R-:W-:-:S05]  /*0460*/  FADD R10, R3, R10 ;  /* 0x0000000a030a7221 */ /* 0x002fca0000000000 */
[----:B------:R-:W-:Y:S01]  /*0470*/  @P0 STS [R7], R10 ;  /* 0x0000000a07000388 */ /* 0x000fe20000000800 */
[----:B------:R-:W-:Y:S06]  /*0480*/  BAR.SYNC.DEFER_BLOCKING 0x0 ;  /* 0x0000000000007b1d */ /* 0x000fec0000010000 */
[----:B------:R-:W-:Y:S02]  /*0490*/  LDS R5, [UR4] ;  /* 0x00000004ff057984 */ /* 0x000fe40008000800 */
[----:B------:R-:W-:Y:S06]  /*04a0*/  BAR.SYNC.DEFER_BLOCKING 0x0 ;  /* 0x0000000000007b1d */ /* 0x000fec0000010000 */
[----:B------:R-:W-:Y:S02]  /*04b0*/  @!P1 STS [R6+UR4], R11 ;  /* 0x0000000b06009988 */ /* 0x000fe40008000804 */
[----:B------:R-:W-:Y:S06]  /*04c0*/  BAR.SYNC.DEFER_BLOCKING 0x0 ;  /* 0x0000000000007b1d */ /* 0x000fec0000010000 */
[----:B------:R-:W1:Y:S04]  /*04d0*/  @!P2 LDS R2, [R7] ;  /* 0x000000000702a984 */ /* 0x000e680000000800 */
[----:B-1----:R-:W1:Y:S02]  /*04e0*/  SHFL.BFLY PT, R3, R2, 0x1, 0x1f ;  /* 0x0c201f0002037f89 */ /* 0x002e6400000e0000 */
[----:B-1----:R-:W-:-:S05]  /*04f0*/  FADD R8, R2, R3 ;  /* 0x0000000302087221 */ /* 0x002fca0000000000 */
[----:B------:R1:W-:Y:S01]  /*0500*/  @P0 STS [R7], R8 ;  /* 0x0000000807000388 */ /* 0x0003e20000000800 */
[----:B------:R-:W-:Y:S01]  /*0510*/  BAR.SYNC.DEFER_BLOCKING 0x0 ;  /* 0x0000000000007b1d */ /* 0x000fe20000010000 */
[----:B------:R-:W-:-:S05]  /*0520*/  ISETP.NE.AND P0, PT, R0, RZ, PT ;  /* 0x000000ff0000720c */ /* 0x000fca0003f05270 */
[----:B------:R-:W2:Y:S02]  /*0530*/  LDS R9, [UR4] ;  /* 0x00000004ff097984 */ /* 0x000ea40008000800 */
[----:B------:R-:W-:Y:S06]  /*0540*/  BAR.SYNC.DEFER_BLOCKING 0x0 ;  /* 0x0000000000007b1d */ /* 0x000fec0000010000 */
[----:B-1----:R-:W-:Y:S05]  /*0550*/  @P0 EXIT ;  /* 0x000000000000094d */ /* 0x002fea0003800000 */
[----:B------:R-:W0:Y:S01]  /*0560*/  LDC.64 R2, c[0x0][0x210] ;  /* 0x00008400ff027b82 */ /* 0x000e220000000a00 */
[----:B------:R-:W-:Y:S01]  /*0570*/  FMUL R5, R5, 0.015625 ;  /* 0x3c80000005057820 */ /* 0x000fe20000400000 */
[----:B--2---:R-:W-:-:S03]  /*0580*/  FMUL R9, R9, 0.015625 ;  /* 0x3c80000009097820 */ /* 0x004fc60000400000 */
[----:B------:R-:W-:-:S04]  /*0590*/  FFMA R4, R4, 0.015625, R5 ;  /* 0x3c80000004047823 */ /* 0x000fc80000000005 */
[----:B------:R-:W-:-:S05]  /*05a0*/  FFMA R9, R9, -2, R4 ;  /* 0xc000000009097823 */ /* 0x000fca0000000004 */
[----:B0-----:R-:W-:Y:S01]  /*05b0*/  STG.E desc[UR6][R2.64], R9 ;  /* 0x0000000902007986 */ /* 0x001fe2000c101906 */
[----:B------:R-:W-:Y:S05]  /*05c0*/  EXIT ;  /* 0x000000000000794d */ /* 0x000fea0003800000 */
.L_x_0:
[----:B------:R-:W-:-:S00]  /*05d0*/  BRA `(.L_x_0) ;  /* 0xfffffffc00fc7947 */ /* 0x000fc0000383ffff */
[----:B------:R-:W-:-:S00]  /*05e0*/  NOP ;  /* 0x0000000000007918 */ /* 0x000fc00000000000 */
        /* <DEDUP_REMOVED lines=9> */
.L_x_1:


//--------------------- .nv.shared.triton_per_fused_add_mean_mul_pow_sub_2 --------------------------
	.section	.nv.shared.triton_per_fused_add_mean_mul_pow_sub_2,"aw",@nobits
	.sectionflags	@""
	.align	16
	.zero		1024


//--------------------- .nv.constant0.triton_per_fused_add_mean_mul_pow_sub_2 --------------------------
	.section	.nv.constant0.triton_per_fused_add_mean_mul_pow_sub_2,"a",@progbits
	.sectionflags	@""
	.align	4
.nv.constant0.triton_per_fused_add_mean_mul_pow_sub_2:
	.zero		564
